	.headerflags	@"EF_CUDA_TEXMODE_UNIFIED EF_CUDA_64BIT_ADDRESS EF_CUDA_ACCELERATORS EF_CUDA_SM90 EF_CUDA_VIRTUAL_SM(EF_CUDA_SM90)"
	.elftype	@"ET_EXEC"


//--------------------- .nv.info                  --------------------------
	.section	.nv.info,"",@"SHT_CUDA_INFO"
	.align	4


	//----- nvinfo : EIATTR_REGCOUNT
	.align		4
        /*0000*/ 	.byte	0x04, 0x2f
        /*0002*/ 	.short	(.L_3 - .L_2)
	.align		4
.L_2:
        /*0004*/ 	.word	index@(triton_poi_fused__native_batch_norm_legit_no_training_add_relu_5)
        /*0008*/ 	.word	0x0000001c


	//----- nvinfo : EIATTR_MIN_STACK_SIZE
	.align		4
.L_3:
        /*000c*/ 	.byte	0x04, 0x12
        /*000e*/ 	.short	(.L_5 - .L_4)
	.align		4
.L_4:
        /*0010*/ 	.word	index@(triton_poi_fused__native_batch_norm_legit_no_training_add_relu_5)
        /*0014*/ 	.word	0x00000000


	//----- nvinfo : EIATTR_FRAME_SIZE
	.align		4
.L_5:
        /*0018*/ 	.byte	0x04, 0x11
        /*001a*/ 	.short	(.L_7 - .L_6)
	.align		4
.L_6:
        /*001c*/ 	.word	index@(triton_poi_fused__native_batch_norm_legit_no_training_add_relu_5)
        /*0020*/ 	.word	0x00000000


	//----- nvinfo : EIATTR_MIN_STACK_SIZE
	.align		4
.L_7:
        /*0024*/ 	.byte	0x04, 0x12
        /*0026*/ 	.short	(.L_9 - .L_8)
	.align		4
.L_8:
        /*0028*/ 	.word	index@(triton_poi_fused__native_batch_norm_legit_no_training_add_relu_5)
        /*002c*/ 	.word	0x00000000
.L_9:


//--------------------- .nv.info.triton_poi_fused__native_batch_norm_legit_no_training_add_relu_5 --------------------------
	.section	.nv.info.triton_poi_fused__native_batch_norm_legit_no_training_add_relu_5,"",@"SHT_CUDA_INFO"
	.sectionflags	@""
	.align	4


	//----- nvinfo : EIATTR_CUDA_API_VERSION
	.align		4
        /*0000*/ 	.byte	0x04, 0x37
        /*0002*/ 	.short	(.L_11 - .L_10)
.L_10:
        /*0004*/ 	.word	0x0000007c


	//----- nvinfo : EIATTR_KPARAM_INFO
	.align		4
.L_11:
        /*0008*/ 	.byte	0x04, 0x17
        /*000a*/ 	.short	(.L_13 - .L_12)
.L_12:
        /*000c*/ 	.word	0x00000000
        /*0010*/ 	.short	0x000b
        /*0012*/ 	.short	0x0058
        /*0014*/ 	.byte	0x00, 0xf0, 0x11, 0x00


	//----- nvinfo : EIATTR_KPARAM_INFO
	.align		4
.L_13:
        /*0018*/ 	.byte	0x04, 0x17
        /*001a*/ 	.short	(.L_15 - .L_14)
.L_14:
        /*001c*/ 	.word	0x00000000
        /*0020*/ 	.short	0x000a
        /*0022*/ 	.short	0x0050
        /*0024*/ 	.byte	0x00, 0xf4, 0x21, 0x00


	//----- nvinfo : EIATTR_KPARAM_INFO
	.align		4
.L_15:
        /*0028*/ 	.byte	0x04, 0x17
        /*002a*/ 	.short	(.L_17 - .L_16)
.L_16:
        /*002c*/ 	.word	0x00000000
        /*0030*/ 	.short	0x0009
        /*0032*/ 	.short	0x0048
        /*0034*/ 	.byte	0x00, 0xf4, 0x21, 0x00


	//----- nvinfo : EIATTR_KPARAM_INFO
	.align		4
.L_17:
        /*0038*/ 	.byte	0x04, 0x17
        /*003a*/ 	.short	(.L_19 - .L_18)
.L_18:
        /*003c*/ 	.word	0x00000000
        /*0040*/ 	.short	0x0008
        /*0042*/ 	.short	0x0040
        /*0044*/ 	.byte	0x00, 0xf4, 0x21, 0x00


	//----- nvinfo : EIATTR_KPARAM_INFO
	.align		4
.L_19:
        /*0048*/ 	.byte	0x04, 0x17
        /*004a*/ 	.short	(.L_21 - .L_20)
.L_20:
        /*004c*/ 	.word	0x00000000
        /*0050*/ 	.short	0x0007
        /*0052*/ 	.short	0x0038
        /*0054*/ 	.byte	0x00, 0xf4, 0x21, 0x00


	//----- nvinfo : EIATTR_KPARAM_INFO
	.align		4
.L_21:
        /*0058*/ 	.byte	0x04, 0x17
        /*005a*/ 	.short	(.L_23 - .L_22)
.L_22:
        /*005c*/ 	.word	0x00000000
        /*0060*/ 	.short	0x0006
        /*0062*/ 	.short	0x0030
        /*0064*/ 	.byte	0x00, 0xf4, 0x21, 0x00


	//----- nvinfo : EIATTR_KPARAM_INFO
	.align		4
.L_23:
        /*0068*/ 	.byte	0x04, 0x17
        /*006a*/ 	.short	(.L_25 - .L_24)
.L_24:
        /*006c*/ 	.word	0x00000000
        /*0070*/ 	.short	0x0005
        /*0072*/ 	.short	0x0028
        /*0074*/ 	.byte	0x00, 0xf4, 0x21, 0x00


	//----- nvinfo : EIATTR_KPARAM_INFO
	.align		4
.L_25:
        /*0078*/ 	.byte	0x04, 0x17
        /*007a*/ 	.short	(.L_27 - .L_26)
.L_26:
        /*007c*/ 	.word	0x00000000
        /*0080*/ 	.short	0x0004
        /*0082*/ 	.short	0x0020
        /*0084*/ 	.byte	0x00, 0xf4, 0x21, 0x00


	//----- nvinfo : EIATTR_KPARAM_INFO
	.align		4
.L_27:
        /*0088*/ 	.byte	0x04, 0x17
        /*008a*/ 	.short	(.L_29 - .L_28)
.L_28:
        /*008c*/ 	.word	0x00000000
        /*0090*/ 	.short	0x0003
        /*0092*/ 	.short	0x0018
        /*0094*/ 	.byte	0x00, 0xf4, 0x21, 0x00


	//----- nvinfo : EIATTR_KPARAM_INFO
	.align		4
.L_29:
        /*0098*/ 	.byte	0x04, 0x17
        /*009a*/ 	.short	(.L_31 - .L_30)
.L_30:
        /*009c*/ 	.word	0x00000000
        /*00a0*/ 	.short	0x0002
        /*00a2*/ 	.short	0x0010
        /*00a4*/ 	.byte	0x00, 0xf4, 0x21, 0x00


	//----- nvinfo : EIATTR_KPARAM_INFO
	.align		4
.L_31:
        /*00a8*/ 	.byte	0x04, 0x17
        /*00aa*/ 	.short	(.L_33 - .L_32)
.L_32:
        /*00ac*/ 	.word	0x00000000
        /*00b0*/ 	.short	0x0001
        /*00b2*/ 	.short	0x0008
        /*00b4*/ 	.byte	0x00, 0xf4, 0x21, 0x00


	//----- nvinfo : EIATTR_KPARAM_INFO
	.align		4
.L_33:
        /*00b8*/ 	.byte	0x04, 0x17
        /*00ba*/ 	.short	(.L_35 - .L_34)
.L_34:
        /*00bc*/ 	.word	0x00000000
        /*00c0*/ 	.short	0x0000
        /*00c2*/ 	.short	0x0000
        /*00c4*/ 	.byte	0x00, 0xf4, 0x21, 0x00


	//----- nvinfo : EIATTR_SPARSE_MMA_MASK
	.align		4
.L_35:
        /*00c8*/ 	.byte	0x03, 0x50
        /*00ca*/ 	.short	0x0000


	//----- nvinfo : EIATTR_MAXREG_COUNT
	.align		4
        /*00cc*/ 	.byte	0x03, 0x1b
        /*00ce*/ 	.short	0x00ff


	//----- nvinfo : EIATTR_EXIT_INSTR_OFFSETS
	.align		4
        /*00d0*/ 	.byte	0x04, 0x1c
        /*00d2*/ 	.short	(.L_37 - .L_36)


	//   ....[0]....
.L_36:
        /*00d4*/ 	.word	0x000004c0


	//----- nvinfo : EIATTR_REQNTID
	.align		4
.L_37:
        /*00d8*/ 	.byte	0x04, 0x10
        /*00da*/ 	.short	(.L_39 - .L_38)
.L_38:
        /*00dc*/ 	.word	0x00000080
        /*00e0*/ 	.word	0x00000001
        /*00e4*/ 	.word	0x00000001


	//----- nvinfo : EIATTR_CBANK_PARAM_SIZE
	.align		4
.L_39:
        /*00e8*/ 	.byte	0x03, 0x19
        /*00ea*/ 	.short	0x005c


	//----- nvinfo : EIATTR_PARAM_CBANK
	.align		4
        /*00ec*/ 	.byte	0x04, 0x0a
        /*00ee*/ 	.short	(.L_41 - .L_40)
	.align		4
.L_40:
        /*00f0*/ 	.word	index@(.nv.constant0.triton_poi_fused__native_batch_norm_legit_no_training_add_relu_5)
        /*00f4*/ 	.short	0x0210
        /*00f6*/ 	.short	0x005c


	//----- nvinfo : EIATTR_SW_WAR
	.align		4
.L_41:
        /*00f8*/ 	.byte	0x04, 0x36
        /*00fa*/ 	.short	(.L_43 - .L_42)
.L_42:
        /*00fc*/ 	.word	0x00000008
.L_43:


//--------------------- .nv.callgraph             --------------------------
	.section	.nv.callgraph,"",@"SHT_CUDA_CALLGRAPH"
	.align	4
	.sectionentsize	8
	.align		4
        /*0000*/ 	.word	0x00000000
	.align		4
        /*0004*/ 	.word	0xffffffff
	.align		4
        /*0008*/ 	.word	0x00000000
	.align		4
        /*000c*/ 	.word	0xfffffffe
	.align		4
        /*0010*/ 	.word	0x00000000
	.align		4
        /*0014*/ 	.word	0xfffffffd
	.align		4
        /*0018*/ 	.word	0x00000000
	.align		4
        /*001c*/ 	.word	0xfffffffc


//--------------------- .nv.constant4             --------------------------
	.section	.nv.constant4,"a",@progbits
	.align	8
	.align		8
.nv.constant4:
        /*0000*/ 	.dword	_$_str
	.align		8
        /*0008*/ 	.dword	_$_str_$_2


//--------------------- .text.triton_poi_fused__native_batch_norm_legit_no_training_add_relu_5 --------------------------
	.section	.text.triton_poi_fused__native_batch_norm_legit_no_training_add_relu_5,"ax",@progbits
	.align	128
        .global         triton_poi_fused__native_batch_norm_legit_no_training_add_relu_5
        .type           triton_poi_fused__native_batch_norm_legit_no_training_add_relu_5,@function
        .size           triton_poi_fused__native_batch_norm_legit_no_training_add_relu_5,(.L_x_1 - triton_poi_fused__native_batch_norm_legit_no_training_add_relu_5)
        .other          triton_poi_fused__native_batch_norm_legit_no_training_add_relu_5,@"STO_CUDA_ENTRY STV_DEFAULT"
triton_poi_fused__native_batch_norm_legit_no_training_add_relu_5:
.text.triton_poi_fused__native_batch_norm_legit_no_training_add_relu_5:
[----:B------:R-:W-:Y:S01]  /*0000*/  LDC R1, c[0x0][0x28] ;  /* 0x00000a00ff017b82 */ /* 0x000fe20000000800 */
[----:B------:R-:W1:Y:S07]  /*0010*/  S2R R10, SR_TID.X ;  /* 0x00000000000a7919 */ /* 0x000e6e0000002100 */
[----:B------:R-:W2:Y:S01]  /*0020*/  LDC.64 R14, c[0x0][0x228] ;  /* 0x00008a00ff0e7b82 */ /* 0x000ea20000000a00 */
[----:B------:R-:W-:Y:S01]  /*0030*/  ULDC.64 UR4, c[0x0][0x208] ;  /* 0x0000820000047ab9 */ /* 0x000fe20000000a00 */
[----:B------:R-:W3:Y:S06]  /*0040*/  S2R R3, SR_CTAID.X ;  /* 0x0000000000037919 */ /* 0x000eec0000002500 */
[----:B------:R-:W4:Y:S08]  /*0050*/  LDC.64 R22, c[0x0][0x250] ;  /* 0x00009400ff167b82 */ /* 0x000f300000000a00 */
[----:B------:R-:W5:Y:S08]  /*0060*/  LDC.64 R18, c[0x0][0x248] ;  /* 0x00009200ff127b82 */ /* 0x000f700000000a00 */
[----:B------:R-:W5:Y:S01]  /*0070*/  LDC.64 R24, c[0x0][0x218] ;  /* 0x00008600ff187b82 */ /* 0x000f620000000a00 */
[----:B-1----:R-:W-:-:S07]  /*0080*/  LOP3.LUT R10, R10, 0x7f, RZ, 0xc0, !PT ;  /* 0x0000007f0a0a7812 */ /* 0x002fce00078ec0ff */
[----:B------:R-:W1:Y:S01]  /*0090*/  LDC.64 R16, c[0x0][0x220] ;  /* 0x00008800ff107b82 */ /* 0x000e620000000a00 */
[----:B---3--:R-:W-:Y:S02]  /*00a0*/  SHF.R.S32.HI R0, RZ, 0x18, R3 ;  /* 0x00000018ff007819 */ /* 0x008fe40000011403 */
[----:B------:R-:W-:Y:S02]  /*00b0*/  LEA R10, R3, R10, 0x7 ;  /* 0x0000000a030a7211 */ /* 0x000fe400078e38ff */
[----:B------:R-:W-:-:S03]  /*00c0*/  SGXT R3, R0, 0x1 ;  /* 0x000000010003781a */ /* 0x000fc60000000200 */
[----:B------:R-:W3:Y:S01]  /*00d0*/  LDC.64 R20, c[0x0][0x240] ;  /* 0x00009000ff147b82 */ /* 0x000ee20000000a00 */
[----:B------:R-:W-:-:S04]  /*00e0*/  LEA.HI R3, R3, R10, RZ, 0x6 ;  /* 0x0000000a03037211 */ /* 0x000fc800078f30ff */
[----:B------:R-:W-:-:S03]  /*00f0*/  SHF.R.S32.HI R3, RZ, 0x6, R3 ;  /* 0x00000006ff037819 */ /* 0x000fc60000011403 */
[----:B------:R-:W3:Y:S01]  /*0100*/  LDC.64 R8, c[0x0][0x230] ;  /* 0x00008c00ff087b82 */ /* 0x000ee20000000a00 */
[----:B------:R-:W-:-:S04]  /*0110*/  LEA.HI R0, R3, R3, RZ, 0x7 ;  /* 0x0000000303007211 */ /* 0x000fc800078f38ff */
[----:B------:R-:W-:-:S03]  /*0120*/  LOP3.LUT R0, R0, 0xffffff80, RZ, 0xc0, !PT ;  /* 0xffffff8000007812 */ /* 0x000fc600078ec0ff */
[----:B------:R-:W3:Y:S01]  /*0130*/  LDC.64 R6, c[0x0][0x238] ;  /* 0x00008e00ff067b82 */ /* 0x000ee20000000a00 */
[----:B------:R-:W-:-:S05]  /*0140*/  IADD3 R13, R3, -R0, RZ ;  /* 0x80000000030d7210 */ /* 0x000fca0007ffe0ff */
[C---:B--2---:R-:W-:Y:S02]  /*0150*/  IMAD.WIDE R14, R13.reuse, 0x4, R14 ;  /* 0x000000040d0e7825 */ /* 0x044fe400078e020e */
[----:B------:R-:W2:Y:S02]  /*0160*/  LDC.64 R4, c[0x0][0x258] ;  /* 0x00009600ff047b82 */ /* 0x000ea40000000a00 */
[C---:B----4-:R-:W-:Y:S01]  /*0170*/  IMAD.WIDE R22, R13.reuse, 0x4, R22 ;  /* 0x000000040d167825 */ /* 0x050fe200078e0216 */
[----:B------:R4:W2:Y:S04]  /*0180*/  LDG.E.EL R0, desc[UR4][R14.64] ;  /* 0x000000040e007981 */ /* 0x0008a8000c2e1900 */
[----:B------:R-:W2:Y:S01]  /*0190*/  LDG.E.EL R11, desc[UR4][R22.64] ;  /* 0x00000004160b7981 */ /* 0x000ea2000c2e1900 */
[----:B------:R-:W2:Y:S01]  /*01a0*/  LDC.64 R2, c[0x0][0x260] ;  /* 0x00009800ff027b82 */ /* 0x000ea20000000a00 */
[----:B-----5:R-:W-:-:S04]  /*01b0*/  IMAD.WIDE R18, R13, 0x4, R18 ;  /* 0x000000040d127825 */ /* 0x020fc800078e0212 */
[C---:B0---4-:R-:W-:Y:S02]  /*01c0*/  IMAD.WIDE R14, R10.reuse, 0x4, R24 ;  /* 0x000000040a0e7825 */ /* 0x051fe400078e0218 */
[----:B------:R-:W4:Y:S02]  /*01d0*/  LDG.E.EL R19, desc[UR4][R18.64] ;  /* 0x0000000412137981 */ /* 0x000f24000c2e1900 */
[C---:B-1----:R-:W-:Y:S02]  /*01e0*/  IMAD.WIDE R16, R13.reuse, 0x4, R16 ;  /* 0x000000040d107825 */ /* 0x042fe400078e0210 */
[----:B------:R-:W5:Y:S02]  /*01f0*/  LDG.E R14, desc[UR4][R14.64] ;  /* 0x000000040e0e7981 */ /* 0x000f64000c1e1900 */
[----:B---3--:R-:W-:Y:S02]  /*0200*/  IMAD.WIDE R20, R10, 0x4, R20 ;  /* 0x000000040a147825 */ /* 0x008fe400078e0214 */
[----:B------:R-:W5:Y:S02]  /*0210*/  LDG.E.EL R17, desc[UR4][R16.64] ;  /* 0x0000000410117981 */ /* 0x000f64000c2e1900 */
[----:B------:R-:W-:-:S02]  /*0220*/  IMAD.WIDE R8, R13, 0x4, R8 ;  /* 0x000000040d087825 */ /* 0x000fc400078e0208 */
[----:B------:R-:W4:Y:S02]  /*0230*/  LDG.E R12, desc[UR4][R20.64] ;  /* 0x00000004140c7981 */ /* 0x000f24000c1e1900 */
[C---:B------:R-:W-:Y:S02]  /*0240*/  IMAD.WIDE R6, R13.reuse, 0x4, R6 ;  /* 0x000000040d067825 */ /* 0x040fe400078e0206 */
[----:B------:R-:W3:Y:S02]  /*0250*/  LDG.E.EL R8, desc[UR4][R8.64] ;  /* 0x0000000408087981 */ /* 0x000ee4000c2e1900 */
[C---:B--2---:R-:W-:Y:S02]  /*0260*/  IMAD.WIDE R4, R13.reuse, 0x4, R4 ;  /* 0x000000040d047825 */ /* 0x044fe400078e0204 */
[----:B------:R-:W3:Y:S02]  /*0270*/  LDG.E.EL R7, desc[UR4][R6.64] ;  /* 0x0000000406077981 */ /* 0x000ee4000c2e1900 */
[----:B------:R-:W-:-:S02]  /*0280*/  IMAD.WIDE R2, R13, 0x4, R2 ;  /* 0x000000040d027825 */ /* 0x000fc400078e0202 */
[----:B------:R0:W2:Y:S04]  /*0290*/  LDG.E.EL R4, desc[UR4][R4.64] ;  /* 0x0000000404047981 */ /* 0x0000a8000c2e1900 */
[----:B------:R1:W2:Y:S01]  /*02a0*/  LDG.E.EL R13, desc[UR4][R2.64] ;  /* 0x00000004020d7981 */ /* 0x0002a2000c2e1900 */
[----:B0-----:R-:W-:Y:S01]  /*02b0*/  HFMA2.MMA R5, -RZ, RZ, 1.625, 0 ;  /* 0x3e800000ff057435 */ /* 0x001fe200000001ff */
[----:B-1----:R-:W0:Y:S02]  /*02c0*/  LDC.64 R2, c[0x0][0x210] ;  /* 0x00008400ff027b82 */ /* 0x002e240000000a00 */
[----:B0-----:R-:W-:-:S04]  /*02d0*/  IMAD.WIDE R2, R10, 0x4, R2 ;  /* 0x000000040a027825 */ /* 0x001fc800078e0202 */
[----:B------:R-:W-:Y:S01]  /*02e0*/  FADD R0, R0, 9.9999997473787516356e-06 ;  /* 0x3727c5ac00007421 */ /* 0x000fe20000000000 */
[----:B------:R-:W-:-:S03]  /*02f0*/  FADD R11, R11, 9.9999997473787516356e-06 ;  /* 0x3727c5ac0b0b7421 */ /* 0x000fc60000000000 */
[----:B------:R-:W0:Y:S08]  /*0300*/  MUFU.SQRT R15, R0 ;  /* 0x00000000000f7308 */ /* 0x000e300000002000 */
[----:B------:R-:W1:Y:S01]  /*0310*/  MUFU.SQRT R16, R11 ;  /* 0x0000000b00107308 */ /* 0x000e620000002000 */
[C---:B0-----:R-:W-:Y:S02]  /*0320*/  FSETP.GT.AND P0, PT, R15.reuse, 8.50705917302346158658e+37, PT ;  /* 0x7e8000000f00780b */ /* 0x041fe40003f04000 */
[----:B------:R-:W-:-:S02]  /*0330*/  FSETP.GEU.AND P2, PT, R15, 1.175494350822287508e-38, PT ;  /* 0x008000000f00780b */ /* 0x000fc40003f4e000 */
[C---:B-1----:R-:W-:Y:S02]  /*0340*/  FSETP.GT.AND P1, PT, R16.reuse, 8.50705917302346158658e+37, PT ;  /* 0x7e8000001000780b */ /* 0x042fe40003f24000 */
[----:B------:R-:W-:-:S07]  /*0350*/  FSETP.GEU.AND P3, PT, R16, 1.175494350822287508e-38, PT ;  /* 0x008000001000780b */ /* 0x000fce0003f6e000 */
[----:B------:R-:W-:-:S04]  /*0360*/  @P0 FMUL R15, R15, 0.25 ;  /* 0x3e8000000f0f0820 */ /* 0x000fc80000400000 */
[----:B------:R-:W-:Y:S01]  /*0370*/  @!P2 FMUL R15, R15, 16777216 ;  /* 0x4b8000000f0fa820 */ /* 0x000fe20000400000 */
[----:B------:R-:W-:-:S04]  /*0380*/  @P1 FMUL R16, R16, 0.25 ;  /* 0x3e80000010101820 */ /* 0x000fc80000400000 */
[----:B------:R-:W-:Y:S01]  /*0390*/  @!P3 FMUL R16, R16, 16777216 ;  /* 0x4b8000001010b820 */ /* 0x000fe20000400000 */
[----:B------:R-:W0:Y:S01]  /*03a0*/  MUFU.RCP R15, R15 ;  /* 0x0000000f000f7308 */ /* 0x000e220000001000 */
[----:B------:R-:W-:-:S07]  /*03b0*/  FSEL R0, R5, 1, P0 ;  /* 0x3f80000005007808 */ /* 0x000fce0000000000 */
[----:B------:R-:W1:Y:S01]  /*03c0*/  MUFU.RCP R16, R16 ;  /* 0x0000001000107308 */ /* 0x000e620000001000 */
[----:B------:R-:W-:Y:S01]  /*03d0*/  FSEL R5, R5, 1, P1 ;  /* 0x3f80000005057808 */ /* 0x000fe20000800000 */
[----:B------:R-:W-:-:S04]  /*03e0*/  @!P2 FMUL R0, R0, 16777216 ;  /* 0x4b8000000000a820 */ /* 0x000fc80000400000 */
[----:B------:R-:W-:Y:S01]  /*03f0*/  @!P3 FMUL R5, R5, 16777216 ;  /* 0x4b8000000505b820 */ /* 0x000fe20000400000 */
[----:B----4-:R-:W-:Y:S01]  /*0400*/  FADD R12, R12, -R19 ;  /* 0x800000130c0c7221 */ /* 0x010fe20000000000 */
[----:B0-----:R-:W-:Y:S01]  /*0410*/  FMUL R0, R15, R0 ;  /* 0x000000000f007220 */ /* 0x001fe20000400000 */
[----:B-----5:R-:W-:Y:S01]  /*0420*/  FADD R17, R14, -R17 ;  /* 0x800000110e117221 */ /* 0x020fe20000000000 */
[----:B-1----:R-:W-:-:S03]  /*0430*/  FMUL R5, R16, R5 ;  /* 0x0000000510057220 */ /* 0x002fc60000400000 */
[----:B------:R-:W-:Y:S01]  /*0440*/  FMUL R0, R0, R17 ;  /* 0x0000001100007220 */ /* 0x000fe20000400000 */
[----:B------:R-:W-:-:S03]  /*0450*/  FMUL R5, R5, R12 ;  /* 0x0000000c05057220 */ /* 0x000fc60000400000 */
[----:B---3--:R-:W-:Y:S01]  /*0460*/  FFMA R0, R8, R0, R7 ;  /* 0x0000000008007223 */ /* 0x008fe20000000007 */
[----:B--2---:R-:W-:-:S04]  /*0470*/  FFMA R5, R4, R5, R13 ;  /* 0x0000000504057223 */ /* 0x004fc8000000000d */
[C---:B------:R-:W-:Y:S01]  /*0480*/  FADD R4, R0.reuse, R5 ;  /* 0x0000000500047221 */ /* 0x040fe20000000000 */
[----:B------:R-:W-:-:S04]  /*0490*/  FSETP.GEU.AND P0, PT, R0, -R5, PT ;  /* 0x800000050000720b */ /* 0x000fc80003f0e000 */
[----:B------:R-:W-:-:S05]  /*04a0*/  FSEL R5, R4, RZ, P0 ;  /* 0x000000ff04057208 */ /* 0x000fca0000000000 */
[----:B------:R-:W-:Y:S01]  /*04b0*/  STG.E desc[UR4][R2.64], R5 ;  /* 0x0000000502007986 */ /* 0x000fe2000c101904 */
[----:B------:R-:W-:Y:S05]  /*04c0*/  EXIT ;  /* 0x000000000000794d */ /* 0x000fea0003800000 */
.L_x_0:
[----:B------:R-:W-:-:S00]  /*04d0*/  BRA `(.L_x_0) ;  /* 0xfffffffc00fc7947 */ /* 0x000fc0000383ffff */
[----:B------:R-:W-:-:S00]  /*04e0*/  NOP ;  /* 0x0000000000007918 */ /* 0x000fc00000000000 */
        /* <DEDUP_REMOVED lines=9> */
.L_x_1:


//--------------------- .nv.global.init           --------------------------
	.section	.nv.global.init,"aw",@progbits
.nv.global.init:
	.type		_$_str,@object
	.size		_$_str,(_$_str_$_2 - _$_str)
_$_str:
        /*0000*/ 	.byte	0x5f, 0x5f, 0x43, 0x55, 0x44, 0x41, 0x5f, 0x46, 0x54, 0x5a, 0x00
	.type		_$_str_$_2,@object
	.size		_$_str_$_2,(.L_1 - _$_str_$_2)
_$_str_$_2:
        /*000b*/ 	.byte	0x5f, 0x5f, 0x43, 0x55, 0x44, 0x41, 0x5f, 0x50, 0x52, 0x45, 0x43, 0x5f, 0x53, 0x51, 0x52, 0x54
        /*001b*/ 	.byte	0x00
.L_1:


//--------------------- .nv.constant0.triton_poi_fused__native_batch_norm_legit_no_training_add_relu_5 --------------------------
	.section	.nv.constant0.triton_poi_fused__native_batch_norm_legit_no_training_add_relu_5,"a",@progbits
	.sectionflags	@""
	.align	4
.nv.constant0.triton_poi_fused__native_batch_norm_legit_no_training_add_relu_5:
	.zero		620
